//
// Generated by NVIDIA NVVM Compiler
//
// Compiler Build ID: CL-36424714
// Cuda compilation tools, release 13.0, V13.0.88
// Based on NVVM 20.0.0
//

.version 9.0
.target sm_100
.address_size 64

	// .globl	_Z15softplus_kernelPKfPfi

.visible .entry _Z15softplus_kernelPKfPfi(
	.param .u64 .ptr .align 1 _Z15softplus_kernelPKfPfi_param_0,
	.param .u64 .ptr .align 1 _Z15softplus_kernelPKfPfi_param_1,
	.param .u32 _Z15softplus_kernelPKfPfi_param_2
)
{
	.reg .pred 	%p<7>;
	.reg .b32 	%r<16>;
	.reg .b32 	%f<50>;
	.reg .b64 	%rd<9>;

	ld.param.u64 	%rd1, [_Z15softplus_kernelPKfPfi_param_0];
	ld.param.u64 	%rd2, [_Z15softplus_kernelPKfPfi_param_1];
	ld.param.u32 	%r3, [_Z15softplus_kernelPKfPfi_param_2];
	mov.u32 	%r4, %ctaid.x;
	mov.u32 	%r5, %ntid.x;
	mov.u32 	%r6, %tid.x;
	mad.lo.s32 	%r1, %r4, %r5, %r6;
	setp.ge.s32 	%p1, %r1, %r3;
	@%p1 bra 	$L__BB0_7;
	cvta.to.global.u64 	%rd3, %rd1;
	mul.wide.s32 	%rd4, %r1, 4;
	add.s64 	%rd5, %rd3, %rd4;
	ld.global.nc.f32 	%f49, [%rd5];
	setp.gt.f32 	%p2, %f49, 0f41A00000;
	@%p2 bra 	$L__BB0_6;
	setp.geu.f32 	%p3, %f49, 0fC1A00000;
	@%p3 bra 	$L__BB0_4;
	fma.rn.f32 	%f38, %f49, 0f3BBB989D, 0f3F000000;
	cvt.sat.f32.f32 	%f39, %f38;
	mov.f32 	%f40, 0f4B400001;
	mov.f32 	%f41, 0f437C0000;
	fma.rm.f32 	%f42, %f39, %f41, %f40;
	add.f32 	%f43, %f42, 0fCB40007F;
	neg.f32 	%f44, %f43;
	fma.rn.f32 	%f45, %f49, 0f3FB8AA3B, %f44;
	fma.rn.f32 	%f46, %f49, 0f32A57060, %f45;
	mov.b32 	%r14, %f42;
	shl.b32 	%r15, %r14, 23;
	mov.b32 	%f47, %r15;
	ex2.approx.ftz.f32 	%f48, %f46;
	mul.f32 	%f49, %f48, %f47;
	bra.uni 	$L__BB0_6;
$L__BB0_4:
	fma.rn.f32 	%f7, %f49, 0f3BBB989D, 0f3F000000;
	cvt.sat.f32.f32 	%f8, %f7;
	mov.f32 	%f9, 0f4B400001;
	mov.f32 	%f10, 0f437C0000;
	fma.rm.f32 	%f11, %f8, %f10, %f9;
	add.f32 	%f12, %f11, 0fCB40007F;
	neg.f32 	%f13, %f12;
	fma.rn.f32 	%f14, %f49, 0f3FB8AA3B, %f13;
	fma.rn.f32 	%f15, %f49, 0f32A57060, %f14;
	mov.b32 	%r7, %f11;
	shl.b32 	%r8, %r7, 23;
	mov.b32 	%f16, %r8;
	ex2.approx.ftz.f32 	%f17, %f15;
	mul.f32 	%f3, %f17, %f16;
	mov.f32 	%f18, 0f3F800000;
	add.rz.f32 	%f19, %f3, %f18;
	mov.b32 	%r9, %f19;
	add.s32 	%r10, %r9, -1061158912;
	and.b32  	%r11, %r10, -8388608;
	mov.b32 	%r2, %f3;
	sub.s32 	%r12, %r2, %r11;
	mov.b32 	%f20, %r12;
	sub.s32 	%r13, 1082130432, %r11;
	mov.b32 	%f21, %r13;
	fma.rn.f32 	%f22, %f21, 0f3E800000, 0fBF800000;
	add.f32 	%f23, %f22, %f20;
	cvt.rn.f32.s32 	%f24, %r11;
	mul.f32 	%f25, %f24, 0f34000000;
	fma.rn.f32 	%f26, %f23, 0fBD39BF78, 0f3DD80012;
	fma.rn.f32 	%f27, %f26, %f23, 0fBE0778E0;
	fma.rn.f32 	%f28, %f27, %f23, 0f3E146475;
	fma.rn.f32 	%f29, %f28, %f23, 0fBE2A68DD;
	fma.rn.f32 	%f30, %f29, %f23, 0f3E4CAF9E;
	fma.rn.f32 	%f31, %f30, %f23, 0fBE800042;
	fma.rn.f32 	%f32, %f31, %f23, 0f3EAAAAE6;
	fma.rn.f32 	%f33, %f32, %f23, 0fBF000000;
	mul.f32 	%f34, %f23, %f33;
	fma.rn.f32 	%f35, %f34, %f23, %f23;
	fma.rn.f32 	%f49, %f25, 0f3F317218, %f35;
	setp.lt.u32 	%p4, %r2, 2139095040;
	@%p4 bra 	$L__BB0_6;
	setp.gt.s32 	%p5, %r2, -1082130432;
	fma.rn.f32 	%f36, %f3, 0f7F800000, 0f7F800000;
	selp.f32 	%f37, %f36, %f49, %p5;
	setp.eq.f32 	%p6, %f3, 0f00000000;
	selp.f32 	%f49, 0f80000000, %f37, %p6;
$L__BB0_6:
	cvta.to.global.u64 	%rd6, %rd2;
	add.s64 	%rd8, %rd6, %rd4;
	st.global.f32 	[%rd8], %f49;
$L__BB0_7:
	ret;

}


// ===== COMPILED SASS (sm_100) =====

	.target	sm_100

	.elftype	@"ET_EXEC"


//--------------------- .note.nv.tkinfo           --------------------------
	.section	.note.nv.tkinfo,"",@"SHT_NOTE"
	.sectionflags	@"SHF_NOTE_NV_TKINFO"
	.tkinfo
        /*0018*/ 	.word	0x00000002
        /*0030*/ 	.string	""
        /*0030*/ 	.string	"ptxas"
        /*0030*/ 	.string	"Cuda compilation tools, release 13.0, V13.0.88"
        /*0030*/ 	.string	"Build cuda_13.0.r13.0/compiler.36424714_0"
        /*0030*/ 	.string	"-arch sm_100 -m 64 "



//--------------------- .note.nv.cuinfo           --------------------------
	.section	.note.nv.cuinfo,"",@"SHT_NOTE"
	.sectionflags	@"SHF_NOTE_NV_CUINFO"
        /*0018*/ 	.short	0x0002
        /*001a*/ 	.short	0x0064
        /*001c*/ 	.short	0x0082
	.zero		2


//--------------------- .nv.info                  --------------------------
	.section	.nv.info,"",@"SHT_CUDA_INFO"
	.align	4


	//----- nvinfo : EIATTR_REGCOUNT
	.align		4
        /*0000*/ 	.byte	0x04, 0x2f
        /*0002*/ 	.short	(.L_1 - .L_0)
	.align		4
.L_0:
        /*0004*/ 	.word	index@(_Z15softplus_kernelPKfPfi)
        /*0008*/ 	.word	0x0000000c


	//----- nvinfo : EIATTR_FRAME_SIZE
	.align		4
.L_1:
        /*000c*/ 	.byte	0x04, 0x11
        /*000e*/ 	.short	(.L_3 - .L_2)
	.align		4
.L_2:
        /*0010*/ 	.word	index@(_Z15softplus_kernelPKfPfi)
        /*0014*/ 	.word	0x00000000


	//----- nvinfo : EIATTR_MIN_STACK_SIZE
	.align		4
.L_3:
        /*0018*/ 	.byte	0x04, 0x12
        /*001a*/ 	.short	(.L_5 - .L_4)
	.align		4
.L_4:
        /*001c*/ 	.word	index@(_Z15softplus_kernelPKfPfi)
        /*0020*/ 	.word	0x00000000
.L_5:


//--------------------- .nv.compat                --------------------------
	.section	.nv.compat,"",@"SHT_CUDA_COMPAT_INFO"
	.align	4
        /*0000*/ 	.byte	0x02, 0x09, 0x00, 0x00, 0x02, 0x02, 0x01, 0x00, 0x02, 0x05, 0x05, 0x00, 0x03, 0x07, 0x01, 0x01
        /*0010*/ 	.byte	0x02, 0x03, 0x00, 0x00, 0x02, 0x06, 0x01, 0x00, 0x04, 0x0b, 0x08, 0x00, 0x01, 0x00, 0x00, 0x00
        /*0020*/ 	.byte	0x00, 0x00, 0x00, 0x00


//--------------------- .nv.info._Z15softplus_kernelPKfPfi --------------------------
	.section	.nv.info._Z15softplus_kernelPKfPfi,"",@"SHT_CUDA_INFO"
	.sectionflags	@""
	.align	4


	//----- nvinfo : EIATTR_CUDA_API_VERSION
	.align		4
        /*0000*/ 	.byte	0x04, 0x37
        /*0002*/ 	.short	(.L_7 - .L_6)
.L_6:
        /*0004*/ 	.word	0x00000082


	//----- nvinfo : EIATTR_KPARAM_INFO
	.align		4
.L_7:
        /*0008*/ 	.byte	0x04, 0x17
        /*000a*/ 	.short	(.L_9 - .L_8)
.L_8:
        /*000c*/ 	.word	0x00000000
        /*0010*/ 	.short	0x0002
        /*0012*/ 	.short	0x0010
        /*0014*/ 	.byte	0x00, 0xf0, 0x11, 0x00


	//----- nvinfo : EIATTR_KPARAM_INFO
	.align		4
.L_9:
        /*0018*/ 	.byte	0x04, 0x17
        /*001a*/ 	.short	(.L_11 - .L_10)
.L_10:
        /*001c*/ 	.word	0x00000000
        /*0020*/ 	.short	0x0001
        /*0022*/ 	.short	0x0008
        /*0024*/ 	.byte	0x00, 0xf5, 0x21, 0x00


	//----- nvinfo : EIATTR_KPARAM_INFO
	.align		4
.L_11:
        /*0028*/ 	.byte	0x04, 0x17
        /*002a*/ 	.short	(.L_13 - .L_12)
.L_12:
        /*002c*/ 	.word	0x00000000
        /*0030*/ 	.short	0x0000
        /*0032*/ 	.short	0x0000
        /*0034*/ 	.byte	0x00, 0xf5, 0x21, 0x00


	//----- nvinfo : EIATTR_SPARSE_MMA_MASK
	.align		4
.L_13:
        /*0038*/ 	.byte	0x03, 0x50
        /*003a*/ 	.short	0x0000


	//----- nvinfo : EIATTR_MAXREG_COUNT
	.align		4
        /*003c*/ 	.byte	0x03, 0x1b
        /*003e*/ 	.short	0x00ff


	//----- nvinfo : EIATTR_MERCURY_ISA_VERSION
	.align		4
        /*0040*/ 	.byte	0x03, 0x5f
        /*0042*/ 	.short	0x0101


	//----- nvinfo : EIATTR_VRC_CTA_INIT_COUNT
	.align		4
        /*0044*/ 	.byte	0x02, 0x4a
	.zero		1
	.zero		1


	//----- nvinfo : EIATTR_EXIT_INSTR_OFFSETS
	.align		4
        /*0048*/ 	.byte	0x04, 0x1c
        /*004a*/ 	.short	(.L_15 - .L_14)


	//   ....[0]....
.L_14:
        /*004c*/ 	.word	0x00000070


	//   ....[1]....
        /*0050*/ 	.word	0x00000460


	//----- nvinfo : EIATTR_CRS_STACK_SIZE
	.align		4
.L_15:
        /*0054*/ 	.byte	0x04, 0x1e
        /*0056*/ 	.short	(.L_17 - .L_16)
.L_16:
        /*0058*/ 	.word	0x00000000


	//----- nvinfo : EIATTR_CBANK_PARAM_SIZE
	.align		4
.L_17:
        /*005c*/ 	.byte	0x03, 0x19
        /*005e*/ 	.short	0x0014


	//----- nvinfo : EIATTR_PARAM_CBANK
	.align		4
        /*0060*/ 	.byte	0x04, 0x0a
        /*0062*/ 	.short	(.L_19 - .L_18)
	.align		4
.L_18:
        /*0064*/ 	.word	index@(.nv.constant0._Z15softplus_kernelPKfPfi)
        /*0068*/ 	.short	0x0380
        /*006a*/ 	.short	0x0014


	//----- nvinfo : EIATTR_SW_WAR
	.align		4
.L_19:
        /*006c*/ 	.byte	0x04, 0x36
        /*006e*/ 	.short	(.L_21 - .L_20)
.L_20:
        /*0070*/ 	.word	0x00000008
.L_21:


//--------------------- .nv.callgraph             --------------------------
	.section	.nv.callgraph,"",@"SHT_CUDA_CALLGRAPH"
	.align	4
	.sectionentsize	8
	.align		4
        /*0000*/ 	.word	0x00000000
	.align		4
        /*0004*/ 	.word	0xffffffff
	.align		4
        /*0008*/ 	.word	0x00000000
	.align		4
        /*000c*/ 	.word	0xfffffffe
	.align		4
        /*0010*/ 	.word	0x00000000
	.align		4
        /*0014*/ 	.word	0xfffffffd
	.align		4
        /*0018*/ 	.word	0x00000000
	.align		4
        /*001c*/ 	.word	0xfffffffc


//--------------------- .text._Z15softplus_kernelPKfPfi --------------------------
	.section	.text._Z15softplus_kernelPKfPfi,"ax",@progbits
	.align	128
        .global         _Z15softplus_kernelPKfPfi
        .type           _Z15softplus_kernelPKfPfi,@function
        .size           _Z15softplus_kernelPKfPfi,(.L_x_4 - _Z15softplus_kernelPKfPfi)
        .other          _Z15softplus_kernelPKfPfi,@"STO_CUDA_ENTRY STV_DEFAULT"
_Z15softplus_kernelPKfPfi:
.text._Z15softplus_kernelPKfPfi:
[----:B------:R-:W-:Y:S01]  /*0000*/  LDC R1, c[0x0][0x37c] ;  /* 0x0000df00ff017b82 */ /* 0x000fe20000000800 */
[----:B------:R-:W0:Y:S07]  /*0010*/  S2R R3, SR_TID.X ;  /* 0x0000000000037919 */ /* 0x000e2e0000002100 */
[----:B------:R-:W0:Y:S01]  /*0020*/  S2UR UR4, SR_CTAID.X ;  /* 0x00000000000479c3 */ /* 0x000e220000002500 */
[----:B------:R-:W1:Y:S07]  /*0030*/  LDCU UR5, c[0x0][0x390] ;  /* 0x00007200ff0577ac */ /* 0x000e6e0008000800 */
[----:B------:R-:W0:Y:S02]  /*0040*/  LDC R0, c[0x0][0x360] ;  /* 0x0000d800ff007b82 */ /* 0x000e240000000800 */
[----:B0-----:R-:W-:-:S05]  /*0050*/  IMAD R0, R0, UR4, R3 ;  /* 0x0000000400007c24 */ /* 0x001fca000f8e0203 */
[----:B-1----:R-:W-:-:S13]  /*0060*/  ISETP.GE.AND P0, PT, R0, UR5, PT ;  /* 0x0000000500007c0c */ /* 0x002fda000bf06270 */
[----:B------:R-:W-:Y:S05]  /*0070*/  @P0 EXIT ;  /* 0x000000000000094d */ /* 0x000fea0003800000 */
[----:B------:R-:W0:Y:S01]  /*0080*/  LDC.64 R2, c[0x0][0x380] ;  /* 0x0000e000ff027b82 */ /* 0x000e220000000a00 */
[----:B------:R-:W1:Y:S01]  /*0090*/  LDCU.64 UR4, c[0x0][0x358] ;  /* 0x00006b00ff0477ac */ /* 0x000e620008000a00 */
[----:B0-----:R-:W-:-:S05]  /*00a0*/  IMAD.WIDE R2, R0, 0x4, R2 ;  /* 0x0000000400027825 */ /* 0x001fca00078e0202 */
[----:B-1----:R-:W2:Y:S01]  /*00b0*/  LDG.E.CONSTANT R5, desc[UR4][R2.64] ;  /* 0x0000000402057981 */ /* 0x002ea2000c1e9900 */
[----:B------:R-:W-:Y:S01]  /*00c0*/  BSSY.RECONVERGENT B0, `(.L_x_0) ;  /* 0x0000036000007945 */ /* 0x000fe20003800200 */
[----:B--2---:R-:W-:-:S13]  /*00d0*/  FSETP.GT.AND P0, PT, R5, 20, PT ;  /* 0x41a000000500780b */ /* 0x004fda0003f04000 */
[----:B------:R-:W-:Y:S05]  /*00e0*/  @P0 BRA `(.L_x_1) ;  /* 0x0000000000cc0947 */ /* 0x000fea0003800000 */
[----:B------:R-:W-:-:S13]  /*00f0*/  FSETP.GEU.AND P0, PT, R5, -20, PT ;  /* 0xc1a000000500780b */ /* 0x000fda0003f0e000 */
[----:B------:R-:W-:Y:S05]  /*0100*/  @P0 BRA `(.L_x_2) ;  /* 0x00000000002c0947 */ /* 0x000fea0003800000 */
[----:B------:R-:W-:Y:S01]  /*0110*/  HFMA2 R2, -RZ, RZ, 0.96630859375, -0.0022525787353515625 ;  /* 0x3bbb989dff027431 */ /* 0x000fe200000001ff */
[----:B------:R-:W-:-:S04]  /*0120*/  MOV R3, 0x437c0000 ;  /* 0x437c000000037802 */ /* 0x000fc80000000f00 */
[----:B------:R-:W-:-:S04]  /*0130*/  FFMA.SAT R2, R5, R2, 0.5 ;  /* 0x3f00000005027423 */ /* 0x000fc80000002002 */
[----:B------:R-:W-:-:S04]  /*0140*/  FFMA.RM R2, R2, R3, 12582913 ;  /* 0x4b40000102027423 */ /* 0x000fc80000004003 */
[C---:B------:R-:W-:Y:S01]  /*0150*/  FADD R4, R2.reuse, -12583039 ;  /* 0xcb40007f02047421 */ /* 0x040fe20000000000 */
[----:B------:R-:W-:-:S03]  /*0160*/  SHF.L.U32 R2, R2, 0x17, RZ ;  /* 0x0000001702027819 */ /* 0x000fc600000006ff */
[----:B------:R-:W-:-:S04]  /*0170*/  FFMA R4, R5, 1.4426950216293334961, -R4 ;  /* 0x3fb8aa3b05047823 */ /* 0x000fc80000000804 */
[----:B------:R-:W-:-:S04]  /*0180*/  FFMA R4, R5, 1.925963033500011079e-08, R4 ;  /* 0x32a5706005047823 */ /* 0x000fc80000000004 */
[----:B------:R-:W0:Y:S02]  /*0190*/  MUFU.EX2 R5, R4 ;  /* 0x0000000400057308 */ /* 0x000e240000000800 */
[----:B0-----:R-:W-:Y:S01]  /*01a0*/  FMUL R5, R2, R5 ;  /* 0x0000000502057220 */ /* 0x001fe20000400000 */
[----:B------:R-:W-:Y:S06]  /*01b0*/  BRA `(.L_x_1) ;  /* 0x0000000000987947 */ /* 0x000fec0003800000 */
.L_x_2:
[----:B------:R-:W-:Y:S01]  /*01c0*/  HFMA2 R2, -RZ, RZ, 0.96630859375, -0.0022525787353515625 ;  /* 0x3bbb989dff027431 */ /* 0x000fe200000001ff */
[----:B------:R-:W-:Y:S02]  /*01d0*/  MOV R3, 0x437c0000 ;  /* 0x437c000000037802 */ /* 0x000fe40000000f00 */
[----:B------:R-:W-:Y:S02]  /*01e0*/  MOV R6, 0x3d39bf78 ;  /* 0x3d39bf7800067802 */ /* 0x000fe40000000f00 */
[----:B------:R-:W-:-:S04]  /*01f0*/  FFMA.SAT R2, R5, R2, 0.5 ;  /* 0x3f00000005027423 */ /* 0x000fc80000002002 */
[----:B------:R-:W-:-:S04]  /*0200*/  FFMA.RM R2, R2, R3, 12582913 ;  /* 0x4b40000102027423 */ /* 0x000fc80000004003 */
[C---:B------:R-:W-:Y:S01]  /*0210*/  FADD R4, R2.reuse, -12583039 ;  /* 0xcb40007f02047421 */ /* 0x040fe20000000000 */
[----:B------:R-:W-:-:S03]  /*0220*/  SHF.L.U32 R2, R2, 0x17, RZ ;  /* 0x0000001702027819 */ /* 0x000fc600000006ff */
[----:B------:R-:W-:-:S04]  /*0230*/  FFMA R4, R5, 1.4426950216293334961, -R4 ;  /* 0x3fb8aa3b05047823 */ /* 0x000fc80000000804 */
[----:B------:R-:W-:Y:S01]  /*0240*/  FFMA R7, R5, 1.925963033500011079e-08, R4 ;  /* 0x32a5706005077823 */ /* 0x000fe20000000004 */
[----:B------:R-:W-:-:S05]  /*0250*/  HFMA2 R5, -RZ, RZ, 1.625, 0 ;  /* 0x3e800000ff057431 */ /* 0x000fca00000001ff */
[----:B------:R-:W0:Y:S02]  /*0260*/  MUFU.EX2 R7, R7 ;  /* 0x0000000700077308 */ /* 0x000e240000000800 */
[----:B0-----:R-:W-:-:S04]  /*0270*/  FMUL R9, R2, R7 ;  /* 0x0000000702097220 */ /* 0x001fc80000400000 */
[C---:B------:R-:W-:Y:S01]  /*0280*/  FADD.RZ R2, R9.reuse, 1 ;  /* 0x3f80000009027421 */ /* 0x040fe2000000c000 */
[----:B------:R-:W-:-:S04]  /*0290*/  ISETP.GE.U32.AND P0, PT, R9, 0x7f800000, PT ;  /* 0x7f8000000900780c */ /* 0x000fc80003f06070 */
[----:B------:R-:W-:Y:S02]  /*02a0*/  IADD3 R2, PT, PT, R2, -0x3f400000, RZ ;  /* 0xc0c0000002027810 */ /* 0x000fe40007ffe0ff */
[----:B------:R-:W-:Y:S02]  /*02b0*/  ISETP.GT.AND P2, PT, R9, -0x40800000, P0 ;  /* 0xbf8000000900780c */ /* 0x000fe40000744270 */
[----:B------:R-:W-:-:S04]  /*02c0*/  LOP3.LUT R2, R2, 0xff800000, RZ, 0xc0, !PT ;  /* 0xff80000002027812 */ /* 0x000fc800078ec0ff */
[----:B------:R-:W-:Y:S02]  /*02d0*/  IADD3 R4, PT, PT, -R2, 0x40800000, RZ ;  /* 0x4080000002047810 */ /* 0x000fe40007ffe1ff */
[CC--:B------:R-:W-:Y:S02]  /*02e0*/  IADD3 R3, PT, PT, R9.reuse, -R2.reuse, RZ ;  /* 0x8000000209037210 */ /* 0x0c0fe40007ffe0ff */
[----:B------:R-:W-:Y:S01]  /*02f0*/  I2FP.F32.S32 R2, R2 ;  /* 0x0000000200027245 */ /* 0x000fe20000201400 */
[----:B------:R-:W-:Y:S01]  /*0300*/  FFMA R4, R4, R5, -1 ;  /* 0xbf80000004047423 */ /* 0x000fe20000000005 */
[----:B------:R-:W-:-:S03]  /*0310*/  @P0 FSETP.NEU.AND P1, PT, R9, RZ, PT ;  /* 0x000000ff0900020b */ /* 0x000fc60003f2d000 */
[----:B------:R-:W-:Y:S01]  /*0320*/  FADD R3, R3, R4 ;  /* 0x0000000403037221 */ /* 0x000fe20000000000 */
[----:B------:R-:W-:-:S03]  /*0330*/  FMUL R2, R2, 1.1920928955078125e-07 ;  /* 0x3400000002027820 */ /* 0x000fc60000400000 */
[----:B------:R-:W-:-:S04]  /*0340*/  FFMA R4, R3, -R6, 0.10546888411045074463 ;  /* 0x3dd8001203047423 */ /* 0x000fc80000000806 */
[----:B------:R-:W-:-:S04]  /*0350*/  FFMA R4, R3, R4, -0.13229703903198242188 ;  /* 0xbe0778e003047423 */ /* 0x000fc80000000004 */
[----:B------:R-:W-:-:S04]  /*0360*/  FFMA R4, R3, R4, 0.14491446316242218018 ;  /* 0x3e14647503047423 */ /* 0x000fc80000000004 */
[----:B------:R-:W-:-:S04]  /*0370*/  FFMA R4, R3, R4, -0.16641564667224884033 ;  /* 0xbe2a68dd03047423 */ /* 0x000fc80000000004 */
[----:B------:R-:W-:-:S04]  /*0380*/  FFMA R4, R3, R4, 0.19988867640495300293 ;  /* 0x3e4caf9e03047423 */ /* 0x000fc80000000004 */
[----:B------:R-:W-:-:S04]  /*0390*/  FFMA R4, R3, R4, -0.25000196695327758789 ;  /* 0xbe80004203047423 */ /* 0x000fc80000000004 */
[----:B------:R-:W-:-:S04]  /*03a0*/  FFMA R4, R3, R4, 0.33333510160446166992 ;  /* 0x3eaaaae603047423 */ /* 0x000fc80000000004 */
[----:B------:R-:W-:-:S04]  /*03b0*/  FFMA R4, R3, R4, -0.5 ;  /* 0xbf00000003047423 */ /* 0x000fc80000000004 */
[----:B------:R-:W-:-:S04]  /*03c0*/  FMUL R4, R3, R4 ;  /* 0x0000000403047220 */ /* 0x000fc80000400000 */
[----:B------:R-:W-:Y:S01]  /*03d0*/  FFMA R3, R3, R4, R3 ;  /* 0x0000000403037223 */ /* 0x000fe20000000003 */
[----:B------:R-:W-:-:S03]  /*03e0*/  @P0 MOV R4, 0x7f800000 ;  /* 0x7f80000000040802 */ /* 0x000fc60000000f00 */
[----:B------:R-:W-:Y:S02]  /*03f0*/  FFMA R5, R2, 0.69314718246459960938, R3 ;  /* 0x3f31721802057823 */ /* 0x000fe40000000003 */
[----:B------:R-:W-:-:S05]  /*0400*/  @P2 FFMA R5, R9, R4, +INF ;  /* 0x7f80000009052423 */ /* 0x000fca0000000004 */
[----:B------:R-:W-:-:S07]  /*0410*/  @P0 FSEL R5, R5, -RZ, P1 ;  /* 0x800000ff05050208 */ /* 0x000fce0000800000 */
.L_x_1:
[----:B------:R-:W-:Y:S05]  /*0420*/  BSYNC.RECONVERGENT B0 ;  /* 0x0000000000007941 */ /* 0x000fea0003800200 */
.L_x_0:
[----:B------:R-:W0:Y:S02]  /*0430*/  LDC.64 R2, c[0x0][0x388] ;  /* 0x0000e200ff027b82 */ /* 0x000e240000000a00 */
[----:B0-----:R-:W-:-:S05]  /*0440*/  IMAD.WIDE R2, R0, 0x4, R2 ;  /* 0x0000000400027825 */ /* 0x001fca00078e0202 */
[----:B------:R-:W-:Y:S01]  /*0450*/  STG.E desc[UR4][R2.64], R5 ;  /* 0x0000000502007986 */ /* 0x000fe2000c101904 */
[----:B------:R-:W-:Y:S05]  /*0460*/  EXIT ;  /* 0x000000000000794d */ /* 0x000fea0003800000 */
.L_x_3:
[----:B------:R-:W-:-:S00]  /*0470*/  BRA `(.L_x_3) ;  /* 0xfffffffc00fc7947 */ /* 0x000fc0000383ffff */
[----:B------:R-:W-:-:S00]  /*0480*/  NOP ;  /* 0x0000000000007918 */ /* 0x000fc00000000000 */
[----:B------:R-:W-:-:S00]  /*0490*/  NOP ;  /* 0x0000000000007918 */ /* 0x000fc00000000000 */
[----:B------:R-:W-:-:S00]  /*04a0*/  NOP ;  /* 0x0000000000007918 */ /* 0x000fc00000000000 */
[----:B------:R-:W-:-:S00]  /*04b0*/  NOP ;  /* 0x0000000000007918 */ /* 0x000fc00000000000 */
[----:B------:R-:W-:-:S00]  /*04c0*/  NOP ;  /* 0x0000000000007918 */ /* 0x000fc00000000000 */
[----:B------:R-:W-:-:S00]  /*04d0*/  NOP ;  /* 0x0000000000007918 */ /* 0x000fc00000000000 */
[----:B------:R-:W-:-:S00]  /*04e0*/  NOP ;  /* 0x0000000000007918 */ /* 0x000fc00000000000 */
[----:B------:R-:W-:-:S00]  /*04f0*/  NOP ;  /* 0x0000000000007918 */ /* 0x000fc00000000000 */
.L_x_4:


//--------------------- .nv.shared.reserved.0     --------------------------
	.section	.nv.shared.reserved.0,"aw",@nobits
	.weak		__nv_reservedSMEM_offset_0_alias
	.size		__nv_reservedSMEM_offset_0_alias, 0, 64
	.other		__nv_reservedSMEM_offset_0_alias,@"STO_CUDA_RESERVED_SHARED STV_DEFAULT"
__nv_reservedSMEM_offset_0_alias:
	.zero		0
	.zero		64


//--------------------- .nv.constant0._Z15softplus_kernelPKfPfi --------------------------
	.section	.nv.constant0._Z15softplus_kernelPKfPfi,"a",@progbits
	.sectionflags	@""
	.align	4
.nv.constant0._Z15softplus_kernelPKfPfi:
	.zero		916


//--------------------- SYMBOLS --------------------------

	.type		.nv.reservedSmem.offset0,@object
	.size		.nv.reservedSmem.offset0,0x4
